	.headerflags	@"EF_CUDA_TEXMODE_UNIFIED EF_CUDA_64BIT_ADDRESS EF_CUDA_ACCELERATORS EF_CUDA_SM90 EF_CUDA_VIRTUAL_SM(EF_CUDA_SM90)"
	.elftype	@"ET_EXEC"


//--------------------- .nv.info                  --------------------------
	.section	.nv.info,"",@"SHT_CUDA_INFO"
	.align	4


	//----- nvinfo : EIATTR_REGCOUNT
	.align		4
        /*0000*/ 	.byte	0x04, 0x2f
        /*0002*/ 	.short	(.L_2 - .L_1)
	.align		4
.L_1:
        /*0004*/ 	.word	index@(triton_poi_fused__log_softmax_4)
        /*0008*/ 	.word	0x00000014


	//----- nvinfo : EIATTR_MIN_STACK_SIZE
	.align		4
.L_2:
        /*000c*/ 	.byte	0x04, 0x12
        /*000e*/ 	.short	(.L_4 - .L_3)
	.align		4
.L_3:
        /*0010*/ 	.word	index@(triton_poi_fused__log_softmax_4)
        /*0014*/ 	.word	0x00000000


	//----- nvinfo : EIATTR_FRAME_SIZE
	.align		4
.L_4:
        /*0018*/ 	.byte	0x04, 0x11
        /*001a*/ 	.short	(.L_6 - .L_5)
	.align		4
.L_5:
        /*001c*/ 	.word	index@(triton_poi_fused__log_softmax_4)
        /*0020*/ 	.word	0x00000000


	//----- nvinfo : EIATTR_MIN_STACK_SIZE
	.align		4
.L_6:
        /*0024*/ 	.byte	0x04, 0x12
        /*0026*/ 	.short	(.L_8 - .L_7)
	.align		4
.L_7:
        /*0028*/ 	.word	index@(triton_poi_fused__log_softmax_4)
        /*002c*/ 	.word	0x00000000
.L_8:


//--------------------- .nv.info.triton_poi_fused__log_softmax_4 --------------------------
	.section	.nv.info.triton_poi_fused__log_softmax_4,"",@"SHT_CUDA_INFO"
	.sectionflags	@""
	.align	4


	//----- nvinfo : EIATTR_CUDA_API_VERSION
	.align		4
        /*0000*/ 	.byte	0x04, 0x37
        /*0002*/ 	.short	(.L_10 - .L_9)
.L_9:
        /*0004*/ 	.word	0x0000007c


	//----- nvinfo : EIATTR_KPARAM_INFO
	.align		4
.L_10:
        /*0008*/ 	.byte	0x04, 0x17
        /*000a*/ 	.short	(.L_12 - .L_11)
.L_11:
        /*000c*/ 	.word	0x00000000
        /*0010*/ 	.short	0x0002
        /*0012*/ 	.short	0x0010
        /*0014*/ 	.byte	0x00, 0xf0, 0x11, 0x00


	//----- nvinfo : EIATTR_KPARAM_INFO
	.align		4
.L_12:
        /*0018*/ 	.byte	0x04, 0x17
        /*001a*/ 	.short	(.L_14 - .L_13)
.L_13:
        /*001c*/ 	.word	0x00000000
        /*0020*/ 	.short	0x0001
        /*0022*/ 	.short	0x0008
        /*0024*/ 	.byte	0x00, 0xf4, 0x21, 0x00


	//----- nvinfo : EIATTR_KPARAM_INFO
	.align		4
.L_14:
        /*0028*/ 	.byte	0x04, 0x17
        /*002a*/ 	.short	(.L_16 - .L_15)
.L_15:
        /*002c*/ 	.word	0x00000000
        /*0030*/ 	.short	0x0000
        /*0032*/ 	.short	0x0000
        /*0034*/ 	.byte	0x00, 0xf4, 0x21, 0x00


	//----- nvinfo : EIATTR_SPARSE_MMA_MASK
	.align		4
.L_16:
        /*0038*/ 	.byte	0x03, 0x50
        /*003a*/ 	.short	0x0000


	//----- nvinfo : EIATTR_MAXREG_COUNT
	.align		4
        /*003c*/ 	.byte	0x03, 0x1b
        /*003e*/ 	.short	0x00ff


	//----- nvinfo : EIATTR_EXIT_INSTR_OFFSETS
	.align		4
        /*0040*/ 	.byte	0x04, 0x1c
        /*0042*/ 	.short	(.L_18 - .L_17)


	//   ....[0]....
.L_17:
        /*0044*/ 	.word	0x00000560


	//   ....[1]....
        /*0048*/ 	.word	0x00000580


	//----- nvinfo : EIATTR_REQNTID
	.align		4
.L_18:
        /*004c*/ 	.byte	0x04, 0x10
        /*004e*/ 	.short	(.L_20 - .L_19)
.L_19:
        /*0050*/ 	.word	0x00000080
        /*0054*/ 	.word	0x00000001
        /*0058*/ 	.word	0x00000001


	//----- nvinfo : EIATTR_CBANK_PARAM_SIZE
	.align		4
.L_20:
        /*005c*/ 	.byte	0x03, 0x19
        /*005e*/ 	.short	0x0014


	//----- nvinfo : EIATTR_PARAM_CBANK
	.align		4
        /*0060*/ 	.byte	0x04, 0x0a
        /*0062*/ 	.short	(.L_22 - .L_21)
	.align		4
.L_21:
        /*0064*/ 	.word	index@(.nv.constant0.triton_poi_fused__log_softmax_4)
        /*0068*/ 	.short	0x0210
        /*006a*/ 	.short	0x0014


	//----- nvinfo : EIATTR_SW_WAR
	.align		4
.L_22:
        /*006c*/ 	.byte	0x04, 0x36
        /*006e*/ 	.short	(.L_24 - .L_23)
.L_23:
        /*0070*/ 	.word	0x00000008
.L_24:


//--------------------- .nv.callgraph             --------------------------
	.section	.nv.callgraph,"",@"SHT_CUDA_CALLGRAPH"
	.align	4
	.sectionentsize	8
	.align		4
        /*0000*/ 	.word	0x00000000
	.align		4
        /*0004*/ 	.word	0xffffffff
	.align		4
        /*0008*/ 	.word	0x00000000
	.align		4
        /*000c*/ 	.word	0xfffffffe
	.align		4
        /*0010*/ 	.word	0x00000000
	.align		4
        /*0014*/ 	.word	0xfffffffd
	.align		4
        /*0018*/ 	.word	0x00000000
	.align		4
        /*001c*/ 	.word	0xfffffffc


//--------------------- .nv.constant4             --------------------------
	.section	.nv.constant4,"a",@progbits
	.align	8
	.align		8
.nv.constant4:
        /*0000*/ 	.dword	_$_str


//--------------------- .text.triton_poi_fused__log_softmax_4 --------------------------
	.section	.text.triton_poi_fused__log_softmax_4,"ax",@progbits
	.align	128
        .global         triton_poi_fused__log_softmax_4
        .type           triton_poi_fused__log_softmax_4,@function
        .size           triton_poi_fused__log_softmax_4,(.L_x_1 - triton_poi_fused__log_softmax_4)
        .other          triton_poi_fused__log_softmax_4,@"STO_CUDA_ENTRY STV_DEFAULT"
triton_poi_fused__log_softmax_4:
.text.triton_poi_fused__log_softmax_4:
[----:B------:R-:W0:Y:S01]  /*0000*/  LDC R1, c[0x0][0x28] ;  /* 0x00000a00ff017b82 */ /* 0x000e220000000800 */
[----:B------:R-:W1:Y:S07]  /*0010*/  S2R R5, SR_TID.X ;  /* 0x0000000000057919 */ /* 0x000e6e0000002100 */
[----:B------:R-:W2:Y:S01]  /*0020*/  LDC.64 R2, c[0x0][0x210] ;  /* 0x00008400ff027b82 */ /* 0x000ea20000000a00 */
[----:B------:R-:W3:Y:S01]  /*0030*/  S2R R0, SR_CTAID.X ;  /* 0x0000000000007919 */ /* 0x000ee20000002500 */
[----:B------:R-:W-:Y:S01]  /*0040*/  CS2R R14, SRZ ;  /* 0x00000000000e7805 */ /* 0x000fe2000001ff00 */
[----:B------:R-:W-:Y:S01]  /*0050*/  ULDC.64 UR4, c[0x0][0x208] ;  /* 0x0000820000047ab9 */ /* 0x000fe20000000a00 */
[----:B------:R-:W-:Y:S01]  /*0060*/  MOV R16, RZ ;  /* 0x000000ff00107202 */ /* 0x000fe20000000f00 */
[----:B------:R-:W-:Y:S01]  /*0070*/  ULDC.64 UR6, c[0x0][0x218] ;  /* 0x0000860000067ab9 */ /* 0x000fe20000000a00 */
[----:B-1----:R-:W-:-:S02]  /*0080*/  LOP3.LUT R5, R5, 0x7f, RZ, 0xc0, !PT ;  /* 0x0000007f05057812 */ /* 0x002fc400078ec0ff */
[----:B---3--:R-:W-:Y:S02]  /*0090*/  SHF.R.S32.HI R4, RZ, 0x18, R0 ;  /* 0x00000018ff047819 */ /* 0x008fe40000011400 */
[----:B------:R-:W-:Y:S02]  /*00a0*/  LEA R5, R0, R5, 0x7 ;  /* 0x0000000500057211 */ /* 0x000fe400078e38ff */
[----:B------:R-:W-:Y:S02]  /*00b0*/  SGXT R0, R4, 0x1 ;  /* 0x000000010400781a */ /* 0x000fe40000000200 */
[----:B------:R-:W-:Y:S02]  /*00c0*/  ISETP.GE.AND P0, PT, R5, 0x100, PT ;  /* 0x000001000500780c */ /* 0x000fe40003f06270 */
[CC--:B------:R-:W-:Y:S02]  /*00d0*/  LEA.HI R4, R0.reuse, R5.reuse, RZ, 0x4 ;  /* 0x0000000500047211 */ /* 0x0c0fe400078f20ff */
[----:B------:R-:W-:-:S02]  /*00e0*/  LEA.HI R0, R0, R5, RZ, 0x6 ;  /* 0x0000000500007211 */ /* 0x000fc400078f30ff */
[----:B------:R-:W-:Y:S02]  /*00f0*/  LOP3.LUT R4, R4, 0xfffffff0, RZ, 0xc0, !PT ;  /* 0xfffffff004047812 */ /* 0x000fe400078ec0ff */
[----:B------:R-:W-:-:S04]  /*0100*/  LOP3.LUT R0, R0, 0xffffffc0, RZ, 0xc0, !PT ;  /* 0xffffffc000007812 */ /* 0x000fc800078ec0ff */
[----:B------:R-:W-:Y:S01]  /*0110*/  IADD3 R11, R0, R5, -R4 ;  /* 0x00000005000b7210 */ /* 0x000fe20007ffe804 */
[----:B------:R-:W-:-:S03]  /*0120*/  HFMA2.MMA R4, -RZ, RZ, 0, 0 ;  /* 0x00000000ff047435 */ /* 0x000fc600000001ff */
[----:B------:R-:W-:Y:S01]  /*0130*/  IADD3 R9, R11, 0x10, RZ ;  /* 0x000000100b097810 */ /* 0x000fe20007ffe0ff */
[----:B--2---:R-:W-:Y:S01]  /*0140*/  IMAD.WIDE R6, R11, 0x4, R2 ;  /* 0x000000040b067825 */ /* 0x004fe200078e0202 */
[----:B------:R-:W-:-:S03]  /*0150*/  IADD3 R13, R11, 0x20, RZ ;  /* 0x000000200b0d7810 */ /* 0x000fc60007ffe0ff */
[--C-:B------:R-:W-:Y:S01]  /*0160*/  IMAD.WIDE R8, R9, 0x4, R2.reuse ;  /* 0x0000000409087825 */ /* 0x100fe200078e0202 */
[----:B------:R-:W-:Y:S01]  /*0170*/  IADD3 R17, R11, 0x30, RZ ;  /* 0x000000300b117810 */ /* 0x000fe20007ffe0ff */
[----:B------:R1:W2:Y:S02]  /*0180*/  @!P0 LDG.E.EL R4, desc[UR4][R6.64] ;  /* 0x0000000406048981 */ /* 0x0002a4000c2e1900 */
[--C-:B------:R-:W-:Y:S02]  /*0190*/  IMAD.WIDE R10, R13, 0x4, R2.reuse ;  /* 0x000000040d0a7825 */ /* 0x100fe400078e0202 */
[----:B------:R-:W3:Y:S02]  /*01a0*/  @!P0 LDG.E.EL R14, desc[UR4][R8.64] ;  /* 0x00000004080e8981 */ /* 0x000ee4000c2e1900 */
[--C-:B------:R-:W-:Y:S02]  /*01b0*/  IMAD.WIDE R12, R17, 0x4, R2.reuse ;  /* 0x00000004110c7825 */ /* 0x100fe400078e0202 */
[----:B------:R-:W4:Y:S04]  /*01c0*/  @!P0 LDG.E.EL R15, desc[UR4][R10.64] ;  /* 0x000000040a0f8981 */ /* 0x000f28000c2e1900 */
[----:B------:R-:W5:Y:S01]  /*01d0*/  @!P0 LDG.E.EL R16, desc[UR4][R12.64] ;  /* 0x000000040c108981 */ /* 0x000f62000c2e1900 */
[----:B------:R-:W-:Y:S01]  /*01e0*/  HFMA2.MMA R0, -RZ, RZ, 0, 0 ;  /* 0x00000000ff007435 */ /* 0x000fe200000001ff */
[----:B------:R-:W-:-:S09]  /*01f0*/  IMAD.WIDE R2, R5, 0x4, R2 ;  /* 0x0000000405027825 */ /* 0x000fd200078e0202 */
[----:B------:R2:W5:Y:S01]  /*0200*/  @!P0 LDG.E R0, desc[UR4][R2.64] ;  /* 0x0000000402008981 */ /* 0x000562000c1e1900 */
[----:B-1----:R-:W-:Y:S01]  /*0210*/  MOV R7, 0x3e055027 ;  /* 0x3e05502700077802 */ /* 0x002fe20000000f00 */
[----:B--2---:R-:W-:Y:S01]  /*0220*/  FMUL R4, R4, 1.4426950216293334961 ;  /* 0x3fb8aa3b04047820 */ /* 0x004fe20000400000 */
[----:B---3--:R-:W-:-:S04]  /*0230*/  FMUL R14, R14, 1.4426950216293334961 ;  /* 0x3fb8aa3b0e0e7820 */ /* 0x008fc80000400000 */
[----:B------:R-:W-:Y:S01]  /*0240*/  FSETP.GEU.AND P1, PT, R4, -126, PT ;  /* 0xc2fc00000400780b */ /* 0x000fe20003f2e000 */
[----:B----4-:R-:W-:Y:S01]  /*0250*/  FMUL R15, R15, 1.4426950216293334961 ;  /* 0x3fb8aa3b0f0f7820 */ /* 0x010fe20000400000 */
[----:B------:R-:W-:Y:S01]  /*0260*/  FSETP.GEU.AND P2, PT, R14, -126, PT ;  /* 0xc2fc00000e00780b */ /* 0x000fe20003f4e000 */
[----:B-----5:R-:W-:-:S03]  /*0270*/  FMUL R16, R16, 1.4426950216293334961 ;  /* 0x3fb8aa3b10107820 */ /* 0x020fc60000400000 */
[----:B------:R-:W-:Y:S02]  /*0280*/  FSETP.GEU.AND P3, PT, R15, -126, PT ;  /* 0xc2fc00000f00780b */ /* 0x000fe40003f6e000 */
[----:B------:R-:W-:-:S05]  /*0290*/  FSETP.GEU.AND P4, PT, R16, -126, PT ;  /* 0xc2fc00001000780b */ /* 0x000fca0003f8e000 */
[----:B------:R-:W-:Y:S02]  /*02a0*/  @!P1 FMUL R4, R4, 0.5 ;  /* 0x3f00000004049820 */ /* 0x000fe40000400000 */
[----:B------:R-:W-:Y:S02]  /*02b0*/  @!P2 FMUL R14, R14, 0.5 ;  /* 0x3f0000000e0ea820 */ /* 0x000fe40000400000 */
[----:B------:R-:W1:Y:S02]  /*02c0*/  MUFU.EX2 R6, R4 ;  /* 0x0000000400067308 */ /* 0x000e640000000800 */
[----:B------:R-:W-:Y:S02]  /*02d0*/  @!P3 FMUL R15, R15, 0.5 ;  /* 0x3f0000000f0fb820 */ /* 0x000fe40000400000 */
[----:B------:R-:W-:-:S04]  /*02e0*/  @!P4 FMUL R16, R16, 0.5 ;  /* 0x3f0000001010c820 */ /* 0x000fc80000400000 */
[----:B0-----:R-:W0:Y:S01]  /*02f0*/  MUFU.EX2 R3, R14 ;  /* 0x0000000e00037308 */ /* 0x001e220000000800 */
[----:B-1----:R-:W-:-:S07]  /*0300*/  @!P1 FMUL R6, R6, R6 ;  /* 0x0000000606069220 */ /* 0x002fce0000400000 */
[----:B------:R-:W1:Y:S01]  /*0310*/  MUFU.EX2 R2, R15 ;  /* 0x0000000f00027308 */ /* 0x000e620000000800 */
[----:B0-----:R-:W-:-:S07]  /*0320*/  @!P2 FMUL R3, R3, R3 ;  /* 0x000000030303a220 */ /* 0x001fce0000400000 */
[----:B------:R-:W0:Y:S01]  /*0330*/  MUFU.EX2 R8, R16 ;  /* 0x0000001000087308 */ /* 0x000e220000000800 */
[----:B------:R-:W-:Y:S01]  /*0340*/  FADD R3, R6, R3 ;  /* 0x0000000306037221 */ /* 0x000fe20000000000 */
[----:B-1----:R-:W-:-:S04]  /*0350*/  @!P3 FMUL R2, R2, R2 ;  /* 0x000000020202b220 */ /* 0x002fc80000400000 */
[----:B------:R-:W-:Y:S01]  /*0360*/  FADD R3, R3, R2 ;  /* 0x0000000203037221 */ /* 0x000fe20000000000 */
[----:B0-----:R-:W-:-:S04]  /*0370*/  @!P4 FMUL R8, R8, R8 ;  /* 0x000000080808c220 */ /* 0x001fc80000400000 */
[----:B------:R-:W-:-:S05]  /*0380*/  FADD R3, R3, R8 ;  /* 0x0000000803037221 */ /* 0x000fca0000000000 */
[----:B------:R-:W-:-:S13]  /*0390*/  FSETP.GEU.AND P1, PT, R3, 1.175494350822287508e-38, PT ;  /* 0x008000000300780b */ /* 0x000fda0003f2e000 */
[----:B------:R-:W-:-:S05]  /*03a0*/  @!P1 FMUL R3, R3, 8388608 ;  /* 0x4b00000003039820 */ /* 0x000fca0000400000 */
[----:B------:R-:W-:Y:S02]  /*03b0*/  IADD3 R2, R3, -0x3f2aaaab, RZ ;  /* 0xc0d5555503027810 */ /* 0x000fe40007ffe0ff */
[----:B------:R-:W-:Y:S02]  /*03c0*/  ISETP.GE.U32.AND P2, PT, R3, 0x7f800000, PT ;  /* 0x7f8000000300780c */ /* 0x000fe40003f46070 */
[----:B------:R-:W-:-:S04]  /*03d0*/  LOP3.LUT R4, R2, 0xff800000, RZ, 0xc0, !PT ;  /* 0xff80000002047812 */ /* 0x000fc800078ec0ff */
[----:B------:R-:W-:-:S05]  /*03e0*/  IADD3 R2, R3, -R4, RZ ;  /* 0x8000000403027210 */ /* 0x000fca0007ffe0ff */
[----:B------:R-:W-:Y:S01]  /*03f0*/  FADD R6, R2, -1 ;  /* 0xbf80000002067421 */ /* 0x000fe20000000000 */
[----:B------:R-:W-:Y:S02]  /*0400*/  FSEL R2, RZ, -23, P1 ;  /* 0xc1b80000ff027808 */ /* 0x000fe40000800000 */
[----:B------:R-:W-:Y:S01]  /*0410*/  FSETP.NEU.AND P1, PT, R3, RZ, PT ;  /* 0x000000ff0300720b */ /* 0x000fe20003f2d000 */
[----:B------:R-:W-:-:S04]  /*0420*/  FFMA.FTZ R7, R6, -R7, 0.14084610342979431152 ;  /* 0x3e1039f606077423 */ /* 0x000fc80000010807 */
[----:B------:R-:W-:-:S04]  /*0430*/  FFMA.FTZ R7, R6, R7, -0.12148627638816833496 ;  /* 0xbdf8cdcc06077423 */ /* 0x000fc80000010007 */
[----:B------:R-:W-:-:S04]  /*0440*/  FFMA.FTZ R7, R6, R7, 0.13980610668659210205 ;  /* 0x3e0f295506077423 */ /* 0x000fc80000010007 */
[----:B------:R-:W-:-:S04]  /*0450*/  FFMA.FTZ R7, R6, R7, -0.16684235632419586182 ;  /* 0xbe2ad8b906077423 */ /* 0x000fc80000010007 */
[----:B------:R-:W-:-:S04]  /*0460*/  FFMA.FTZ R7, R6, R7, 0.20012299716472625732 ;  /* 0x3e4ced0b06077423 */ /* 0x000fc80000010007 */
[----:B------:R-:W-:-:S04]  /*0470*/  FFMA.FTZ R7, R6, R7, -0.24999669194221496582 ;  /* 0xbe7fff2206077423 */ /* 0x000fc80000010007 */
[----:B------:R-:W-:-:S04]  /*0480*/  FFMA.FTZ R7, R6, R7, 0.33333182334899902344 ;  /* 0x3eaaaa7806077423 */ /* 0x000fc80000010007 */
[C---:B------:R-:W-:Y:S01]  /*0490*/  FFMA.FTZ R9, R6.reuse, R7, -0.5 ;  /* 0xbf00000006097423 */ /* 0x040fe20000010007 */
[----:B------:R-:W-:Y:S02]  /*04a0*/  I2FP.F32.S32 R7, R4 ;  /* 0x0000000400077245 */ /* 0x000fe40000201400 */
[----:B------:R-:W-:Y:S01]  /*04b0*/  @P2 MOV R4, 0x7f800000 ;  /* 0x7f80000000042802 */ /* 0x000fe20000000f00 */
[C---:B------:R-:W-:Y:S02]  /*04c0*/  FMUL R9, R6.reuse, R9 ;  /* 0x0000000906097220 */ /* 0x040fe40000400000 */
[----:B------:R-:W-:Y:S02]  /*04d0*/  FFMA.FTZ R2, R7, 1.1920928955078125e-07, R2 ;  /* 0x3400000007027823 */ /* 0x000fe40000010002 */
[----:B------:R-:W-:-:S04]  /*04e0*/  FFMA.FTZ R9, R6, R9, R6 ;  /* 0x0000000906097223 */ /* 0x000fc80000010006 */
[----:B------:R-:W-:Y:S01]  /*04f0*/  FFMA.FTZ R9, R2, 0.69314718246459960938, R9 ;  /* 0x3f31721802097823 */ /* 0x000fe20000010009 */
[----:B------:R-:W-:Y:S01]  /*0500*/  @P2 FFMA.FTZ R9, R3, R4, +INF ;  /* 0x7f80000003092423 */ /* 0x000fe20000010004 */
[----:B------:R-:W-:Y:S02]  /*0510*/  SHF.R.S32.HI R4, RZ, 0x1f, R5 ;  /* 0x0000001fff047819 */ /* 0x000fe40000011405 */
[----:B------:R-:W-:Y:S02]  /*0520*/  LEA R2, P2, R5, UR6, 0x2 ;  /* 0x0000000605027c11 */ /* 0x000fe4000f8410ff */
[----:B------:R-:W-:Y:S02]  /*0530*/  FSEL R9, R9, -INF , P1 ;  /* 0xff80000009097808 */ /* 0x000fe40000800000 */
[----:B------:R-:W-:-:S03]  /*0540*/  LEA.HI.X R3, R5, UR7, R4, 0x2, P2 ;  /* 0x0000000705037c11 */ /* 0x000fc600090f1404 */
[----:B------:R-:W-:Y:S01]  /*0550*/  FADD R9, -R9, R0 ;  /* 0x0000000009097221 */ /* 0x000fe20000000100 */
[----:B------:R-:W-:Y:S06]  /*0560*/  @P0 EXIT ;  /* 0x000000000000094d */ /* 0x000fec0003800000 */
[----:B------:R-:W-:Y:S01]  /*0570*/  STG.E desc[UR4][R2.64], R9 ;  /* 0x0000000902007986 */ /* 0x000fe2000c101904 */
[----:B------:R-:W-:Y:S05]  /*0580*/  EXIT ;  /* 0x000000000000794d */ /* 0x000fea0003800000 */
.L_x_0:
[----:B------:R-:W-:-:S00]  /*0590*/  BRA `(.L_x_0) ;  /* 0xfffffffc00fc7947 */ /* 0x000fc0000383ffff */
[----:B------:R-:W-:-:S00]  /*05a0*/  NOP ;  /* 0x0000000000007918 */ /* 0x000fc00000000000 */
        /* <DEDUP_REMOVED lines=13> */
.L_x_1:


//--------------------- .nv.global.init           --------------------------
	.section	.nv.global.init,"aw",@progbits
.nv.global.init:
	.type		_$_str,@object
	.size		_$_str,(.L_0 - _$_str)
_$_str:
        /*0000*/ 	.byte	0x5f, 0x5f, 0x43, 0x55, 0x44, 0x41, 0x5f, 0x46, 0x54, 0x5a, 0x00
.L_0:


//--------------------- .nv.constant0.triton_poi_fused__log_softmax_4 --------------------------
	.section	.nv.constant0.triton_poi_fused__log_softmax_4,"a",@progbits
	.sectionflags	@""
	.align	4
.nv.constant0.triton_poi_fused__log_softmax_4:
	.zero		548
